//
// Generated by NVIDIA NVVM Compiler
//
// Compiler Build ID: CL-36424714
// Cuda compilation tools, release 13.0, V13.0.88
// Based on NVVM 20.0.0
//

.version 9.0
.target sm_100
.address_size 64

	// .globl	_Z7collatzyyPyPi

.visible .entry _Z7collatzyyPyPi(
	.param .u64 _Z7collatzyyPyPi_param_0,
	.param .u64 _Z7collatzyyPyPi_param_1,
	.param .u64 .ptr .align 1 _Z7collatzyyPyPi_param_2,
	.param .u64 .ptr .align 1 _Z7collatzyyPyPi_param_3
)
{
	.reg .pred 	%p<6>;
	.reg .b32 	%r<12>;
	.reg .b64 	%rd<24>;

	ld.param.u64 	%rd7, [_Z7collatzyyPyPi_param_0];
	ld.param.u64 	%rd10, [_Z7collatzyyPyPi_param_1];
	ld.param.u64 	%rd8, [_Z7collatzyyPyPi_param_2];
	ld.param.u64 	%rd9, [_Z7collatzyyPyPi_param_3];
	mov.u32 	%r4, %ctaid.x;
	mov.u32 	%r5, %ntid.x;
	mul.wide.u32 	%rd11, %r4, %r5;
	mov.u32 	%r6, %tid.x;
	cvt.u64.u32 	%rd12, %r6;
	add.s64 	%rd1, %rd11, %rd12;
	sub.s64 	%rd13, %rd10, %rd7;
	add.s64 	%rd14, %rd13, 1;
	setp.ge.u64 	%p1, %rd1, %rd14;
	@%p1 bra 	$L__BB0_10;
	add.s64 	%rd2, %rd1, %rd7;
	setp.eq.s64 	%p2, %rd2, 1;
	mov.b32 	%r11, 0;
	@%p2 bra 	$L__BB0_9;
	mov.b32 	%r11, 0;
	mov.u64 	%rd22, %rd2;
$L__BB0_3:
	add.s32 	%r11, %r11, 1;
	and.b64  	%rd15, %rd22, 1;
	setp.eq.b64 	%p3, %rd15, 1;
	@%p3 bra 	$L__BB0_5;
	shr.u64 	%rd22, %rd22, 1;
	bra.uni 	$L__BB0_7;
$L__BB0_5:
	setp.gt.u64 	%p4, %rd22, 6148914691236517204;
	@%p4 bra 	$L__BB0_8;
	mad.lo.s64 	%rd22, %rd22, 3, 1;
$L__BB0_7:
	setp.eq.s64 	%p5, %rd22, 1;
	@%p5 bra 	$L__BB0_9;
	bra.uni 	$L__BB0_3;
$L__BB0_8:
	cvta.to.global.u64 	%rd16, %rd9;
	atom.global.add.u32 	%r9, [%rd16], 1;
$L__BB0_9:
	cvt.u64.u32 	%rd17, %r11;
	shl.b64 	%rd18, %rd17, 48;
	add.s64 	%rd19, %rd18, %rd2;
	cvta.to.global.u64 	%rd20, %rd8;
	atom.global.max.u64 	%rd21, [%rd20], %rd19;
$L__BB0_10:
	ret;

}


// ===== COMPILED SASS (sm_100) =====

	.target	sm_100

	.elftype	@"ET_EXEC"


//--------------------- .note.nv.tkinfo           --------------------------
	.section	.note.nv.tkinfo,"",@"SHT_NOTE"
	.sectionflags	@"SHF_NOTE_NV_TKINFO"
	.tkinfo
        /*0018*/ 	.word	0x00000002
        /*0030*/ 	.string	""
        /*0030*/ 	.string	"ptxas"
        /*0030*/ 	.string	"Cuda compilation tools, release 13.0, V13.0.88"
        /*0030*/ 	.string	"Build cuda_13.0.r13.0/compiler.36424714_0"
        /*0030*/ 	.string	"-arch sm_100 -m 64 "



//--------------------- .note.nv.cuinfo           --------------------------
	.section	.note.nv.cuinfo,"",@"SHT_NOTE"
	.sectionflags	@"SHF_NOTE_NV_CUINFO"
        /*0018*/ 	.short	0x0002
        /*001a*/ 	.short	0x0064
        /*001c*/ 	.short	0x0082
	.zero		2


//--------------------- .nv.info                  --------------------------
	.section	.nv.info,"",@"SHT_CUDA_INFO"
	.align	4


	//----- nvinfo : EIATTR_REGCOUNT
	.align		4
        /*0000*/ 	.byte	0x04, 0x2f
        /*0002*/ 	.short	(.L_1 - .L_0)
	.align		4
.L_0:
        /*0004*/ 	.word	index@(_Z7collatzyyPyPi)
        /*0008*/ 	.word	0x0000000c


	//----- nvinfo : EIATTR_FRAME_SIZE
	.align		4
.L_1:
        /*000c*/ 	.byte	0x04, 0x11
        /*000e*/ 	.short	(.L_3 - .L_2)
	.align		4
.L_2:
        /*0010*/ 	.word	index@(_Z7collatzyyPyPi)
        /*0014*/ 	.word	0x00000000


	//----- nvinfo : EIATTR_MIN_STACK_SIZE
	.align		4
.L_3:
        /*0018*/ 	.byte	0x04, 0x12
        /*001a*/ 	.short	(.L_5 - .L_4)
	.align		4
.L_4:
        /*001c*/ 	.word	index@(_Z7collatzyyPyPi)
        /*0020*/ 	.word	0x00000000
.L_5:


//--------------------- .nv.compat                --------------------------
	.section	.nv.compat,"",@"SHT_CUDA_COMPAT_INFO"
	.align	4
        /*0000*/ 	.byte	0x02, 0x09, 0x00, 0x00, 0x02, 0x02, 0x01, 0x00, 0x02, 0x05, 0x05, 0x00, 0x03, 0x07, 0x01, 0x01
        /*0010*/ 	.byte	0x02, 0x03, 0x00, 0x00, 0x02, 0x06, 0x01, 0x00, 0x04, 0x0b, 0x08, 0x00, 0x09, 0x00, 0x00, 0x00
        /*0020*/ 	.byte	0x00, 0x00, 0x00, 0x00


//--------------------- .nv.info._Z7collatzyyPyPi --------------------------
	.section	.nv.info._Z7collatzyyPyPi,"",@"SHT_CUDA_INFO"
	.sectionflags	@""
	.align	4


	//----- nvinfo : EIATTR_CUDA_API_VERSION
	.align		4
        /*0000*/ 	.byte	0x04, 0x37
        /*0002*/ 	.short	(.L_7 - .L_6)
.L_6:
        /*0004*/ 	.word	0x00000082


	//----- nvinfo : EIATTR_KPARAM_INFO
	.align		4
.L_7:
        /*0008*/ 	.byte	0x04, 0x17
        /*000a*/ 	.short	(.L_9 - .L_8)
.L_8:
        /*000c*/ 	.word	0x00000000
        /*0010*/ 	.short	0x0003
        /*0012*/ 	.short	0x0018
        /*0014*/ 	.byte	0x00, 0xf5, 0x21, 0x00


	//----- nvinfo : EIATTR_KPARAM_INFO
	.align		4
.L_9:
        /*0018*/ 	.byte	0x04, 0x17
        /*001a*/ 	.short	(.L_11 - .L_10)
.L_10:
        /*001c*/ 	.word	0x00000000
        /*0020*/ 	.short	0x0002
        /*0022*/ 	.short	0x0010
        /*0024*/ 	.byte	0x00, 0xf5, 0x21, 0x00


	//----- nvinfo : EIATTR_KPARAM_INFO
	.align		4
.L_11:
        /*0028*/ 	.byte	0x04, 0x17
        /*002a*/ 	.short	(.L_13 - .L_12)
.L_12:
        /*002c*/ 	.word	0x00000000
        /*0030*/ 	.short	0x0001
        /*0032*/ 	.short	0x0008
        /*0034*/ 	.byte	0x00, 0xf0, 0x21, 0x00


	//----- nvinfo : EIATTR_KPARAM_INFO
	.align		4
.L_13:
        /*0038*/ 	.byte	0x04, 0x17
        /*003a*/ 	.short	(.L_15 - .L_14)
.L_14:
        /*003c*/ 	.word	0x00000000
        /*0040*/ 	.short	0x0000
        /*0042*/ 	.short	0x0000
        /*0044*/ 	.byte	0x00, 0xf0, 0x21, 0x00


	//----- nvinfo : EIATTR_SPARSE_MMA_MASK
	.align		4
.L_15:
        /*0048*/ 	.byte	0x03, 0x50
        /*004a*/ 	.short	0x0000


	//----- nvinfo : EIATTR_MAXREG_COUNT
	.align		4
        /*004c*/ 	.byte	0x03, 0x1b
        /*004e*/ 	.short	0x00ff


	//----- nvinfo : EIATTR_MERCURY_ISA_VERSION
	.align		4
        /*0050*/ 	.byte	0x03, 0x5f
        /*0052*/ 	.short	0x0101


	//----- nvinfo : EIATTR_INT_WARP_WIDE_INSTR_OFFSETS
	.align		4
        /*0054*/ 	.byte	0x04, 0x31
        /*0056*/ 	.short	(.L_17 - .L_16)


	//   ....[0]....
.L_16:
        /*0058*/ 	.word	0x00000330


	//----- nvinfo : EIATTR_VRC_CTA_INIT_COUNT
	.align		4
.L_17:
        /*005c*/ 	.byte	0x02, 0x4a
	.zero		1
	.zero		1


	//----- nvinfo : EIATTR_EXIT_INSTR_OFFSETS
	.align		4
        /*0060*/ 	.byte	0x04, 0x1c
        /*0062*/ 	.short	(.L_19 - .L_18)


	//   ....[0]....
.L_18:
        /*0064*/ 	.word	0x000000c0


	//   ....[1]....
        /*0068*/ 	.word	0x000003e0


	//----- nvinfo : EIATTR_CRS_STACK_SIZE
	.align		4
.L_19:
        /*006c*/ 	.byte	0x04, 0x1e
        /*006e*/ 	.short	(.L_21 - .L_20)
.L_20:
        /*0070*/ 	.word	0x00000000


	//----- nvinfo : EIATTR_CBANK_PARAM_SIZE
	.align		4
.L_21:
        /*0074*/ 	.byte	0x03, 0x19
        /*0076*/ 	.short	0x0020


	//----- nvinfo : EIATTR_PARAM_CBANK
	.align		4
        /*0078*/ 	.byte	0x04, 0x0a
        /*007a*/ 	.short	(.L_23 - .L_22)
	.align		4
.L_22:
        /*007c*/ 	.word	index@(.nv.constant0._Z7collatzyyPyPi)
        /*0080*/ 	.short	0x0380
        /*0082*/ 	.short	0x0020


	//----- nvinfo : EIATTR_SW_WAR
	.align		4
.L_23:
        /*0084*/ 	.byte	0x04, 0x36
        /*0086*/ 	.short	(.L_25 - .L_24)
.L_24:
        /*0088*/ 	.word	0x00000008
.L_25:


//--------------------- .nv.callgraph             --------------------------
	.section	.nv.callgraph,"",@"SHT_CUDA_CALLGRAPH"
	.align	4
	.sectionentsize	8
	.align		4
        /*0000*/ 	.word	0x00000000
	.align		4
        /*0004*/ 	.word	0xffffffff
	.align		4
        /*0008*/ 	.word	0x00000000
	.align		4
        /*000c*/ 	.word	0xfffffffe
	.align		4
        /*0010*/ 	.word	0x00000000
	.align		4
        /*0014*/ 	.word	0xfffffffd
	.align		4
        /*0018*/ 	.word	0x00000000
	.align		4
        /*001c*/ 	.word	0xfffffffc


//--------------------- .text._Z7collatzyyPyPi    --------------------------
	.section	.text._Z7collatzyyPyPi,"ax",@progbits
	.align	128
        .global         _Z7collatzyyPyPi
        .type           _Z7collatzyyPyPi,@function
        .size           _Z7collatzyyPyPi,(.L_x_7 - _Z7collatzyyPyPi)
        .other          _Z7collatzyyPyPi,@"STO_CUDA_ENTRY STV_DEFAULT"
_Z7collatzyyPyPi:
.text._Z7collatzyyPyPi:
[----:B------:R-:W-:Y:S01]  /*0000*/  LDC R1, c[0x0][0x37c] ;  /* 0x0000df00ff017b82 */ /* 0x000fe20000000800 */
[----:B------:R-:W0:Y:S07]  /*0010*/  S2R R2, SR_TID.X ;  /* 0x0000000000027919 */ /* 0x000e2e0000002100 */
[----:B------:R-:W0:Y:S01]  /*0020*/  S2UR UR5, SR_CTAID.X ;  /* 0x00000000000579c3 */ /* 0x000e220000002500 */
[----:B------:R-:W1:Y:S01]  /*0030*/  LDCU.128 UR8, c[0x0][0x380] ;  /* 0x00007000ff0877ac */ /* 0x000e620008000c00 */
[----:B------:R-:W-:-:S06]  /*0040*/  IMAD.MOV.U32 R3, RZ, RZ, RZ ;  /* 0x000000ffff037224 */ /* 0x000fcc00078e00ff */
[----:B------:R-:W0:Y:S01]  /*0050*/  LDC R5, c[0x0][0x360] ;  /* 0x0000d800ff057b82 */ /* 0x000e220000000800 */
[----:B-1----:R-:W-:-:S04]  /*0060*/  UIADD3 UR4, UP0, UPT, UR10, -UR8, URZ ;  /* 0x800000080a047290 */ /* 0x002fc8000ff1e0ff */
[----:B------:R-:W-:Y:S01]  /*0070*/  UIADD3 UR4, UP1, UPT, UR4, 0x1, URZ ;  /* 0x0000000104047890 */ /* 0x000fe2000ff3e0ff */
[----:B0-----:R-:W-:-:S03]  /*0080*/  IMAD.WIDE.U32 R2, R5, UR5, R2 ;  /* 0x0000000505027c25 */ /* 0x001fc6000f8e0002 */
[----:B------:R-:W-:Y:S02]  /*0090*/  UIADD3.X UR5, UPT, UPT, URZ, UR11, ~UR9, UP1, UP0 ;  /* 0x0000000bff057290 */ /* 0x000fe40008fe0c09 */
[----:B------:R-:W-:-:S04]  /*00a0*/  ISETP.GE.U32.AND P0, PT, R2, UR4, PT ;  /* 0x0000000402007c0c */ /* 0x000fc8000bf06070 */
[----:B------:R-:W-:-:S13]  /*00b0*/  ISETP.GE.U32.AND.EX P0, PT, R3, UR5, PT, P0 ;  /* 0x0000000503007c0c */ /* 0x000fda000bf06100 */
[----:B------:R-:W-:Y:S05]  /*00c0*/  @P0 EXIT ;  /* 0x000000000000094d */ /* 0x000fea0003800000 */
[----:B------:R-:W-:Y:S01]  /*00d0*/  IADD3 R4, P0, PT, R2, UR8, RZ ;  /* 0x0000000802047c10 */ /* 0x000fe2000ff1e0ff */
[----:B------:R-:W0:Y:S01]  /*00e0*/  LDCU.64 UR4, c[0x0][0x358] ;  /* 0x00006b00ff0477ac */ /* 0x000e220008000a00 */
[----:B------:R-:W-:Y:S01]  /*00f0*/  BSSY.RECONVERGENT B0, `(.L_x_0) ;  /* 0x0000029000007945 */ /* 0x000fe20003800200 */
[----:B------:R-:W-:Y:S01]  /*0100*/  IMAD.MOV.U32 R0, RZ, RZ, RZ ;  /* 0x000000ffff007224 */ /* 0x000fe200078e00ff */
[----:B------:R-:W-:Y:S02]  /*0110*/  IADD3.X R7, PT, PT, R3, UR9, RZ, P0, !PT ;  /* 0x0000000903077c10 */ /* 0x000fe400087fe4ff */
[----:B------:R-:W-:-:S04]  /*0120*/  ISETP.NE.U32.AND P0, PT, R4, 0x1, PT ;  /* 0x000000010400780c */ /* 0x000fc80003f05070 */
[----:B------:R-:W-:-:S13]  /*0130*/  ISETP.NE.AND.EX P0, PT, R7, RZ, PT, P0 ;  /* 0x000000ff0700720c */ /* 0x000fda0003f05300 */
[----:B0-----:R-:W-:Y:S05]  /*0140*/  @!P0 BRA `(.L_x_1) ;  /* 0x00000000008c8947 */ /* 0x001fea0003800000 */
[----:B------:R-:W-:Y:S02]  /*0150*/  IMAD.MOV.U32 R0, RZ, RZ, RZ ;  /* 0x000000ffff007224 */ /* 0x000fe400078e00ff */
[----:B------:R-:W-:Y:S02]  /*0160*/  IMAD.MOV.U32 R2, RZ, RZ, R4 ;  /* 0x000000ffff027224 */ /* 0x000fe400078e0004 */
[----:B------:R-:W-:-:S07]  /*0170*/  IMAD.MOV.U32 R3, RZ, RZ, R7 ;  /* 0x000000ffff037224 */ /* 0x000fce00078e0007 */
.L_x_5:
[----:B------:R-:W-:Y:S01]  /*0180*/  LOP3.LUT R5, R2, 0x1, RZ, 0xc0, !PT ;  /* 0x0000000102057812 */ /* 0x000fe200078ec0ff */
[----:B------:R-:W-:Y:S01]  /*0190*/  BSSY.RELIABLE B1, `(.L_x_2) ;  /* 0x0000016000017945 */ /* 0x000fe20003800100 */
[----:B------:R-:W-:Y:S02]  /*01a0*/  IMAD.MOV.U32 R9, RZ, RZ, R2 ;  /* 0x000000ffff097224 */ /* 0x000fe400078e0002 */
[----:B------:R-:W-:Y:S01]  /*01b0*/  ISETP.NE.U32.AND P0, PT, R5, 0x1, PT ;  /* 0x000000010500780c */ /* 0x000fe20003f05070 */
[----:B------:R-:W-:Y:S02]  /*01c0*/  IMAD.MOV.U32 R5, RZ, RZ, R3 ;  /* 0x000000ffff057224 */ /* 0x000fe400078e0003 */
[----:B------:R-:W-:Y:S01]  /*01d0*/  VIADD R0, R0, 0x1 ;  /* 0x0000000100007836 */ /* 0x000fe20000000000 */
[----:B------:R-:W-:-:S13]  /*01e0*/  ISETP.NE.U32.AND.EX P0, PT, RZ, RZ, PT, P0 ;  /* 0x000000ffff00720c */ /* 0x000fda0003f05100 */
[--C-:B------:R-:W-:Y:S02]  /*01f0*/  @P0 SHF.R.U64 R2, R2, 0x1, R3.reuse ;  /* 0x0000000102020819 */ /* 0x100fe40000001203 */
[----:B------:R-:W-:Y:S01]  /*0200*/  @P0 SHF.R.U32.HI R3, RZ, 0x1, R3 ;  /* 0x00000001ff030819 */ /* 0x000fe20000011603 */
[----:B------:R-:W-:Y:S06]  /*0210*/  @P0 BRA `(.L_x_3) ;  /* 0x0000000000240947 */ /* 0x000fec0003800000 */
[----:B------:R-:W-:-:S04]  /*0220*/  ISETP.GT.U32.AND P0, PT, R9, 0x55555554, PT ;  /* 0x555555540900780c */ /* 0x000fc80003f04070 */
[----:B------:R-:W-:-:S13]  /*0230*/  ISETP.GT.U32.AND.EX P0, PT, R5, 0x55555555, PT, P0 ;  /* 0x555555550500780c */ /* 0x000fda0003f04100 */
[----:B------:R-:W-:Y:S05]  /*0240*/  @P0 BREAK.RELIABLE B1 ;  /* 0x0000000000010942 */ /* 0x000fea0003800100 */
[----:B------:R-:W-:Y:S05]  /*0250*/  @P0 BRA `(.L_x_4) ;  /* 0x00000000002c0947 */ /* 0x000fea0003800000 */
[----:B------:R-:W-:Y:S02]  /*0260*/  IMAD.MOV.U32 R2, RZ, RZ, 0x1 ;  /* 0x00000001ff027424 */ /* 0x000fe400078e00ff */
[----:B------:R-:W-:Y:S02]  /*0270*/  IMAD.MOV.U32 R3, RZ, RZ, 0x0 ;  /* 0x00000000ff037424 */ /* 0x000fe400078e00ff */
[----:B------:R-:W-:Y:S02]  /*0280*/  IMAD R5, R5, 0x3, RZ ;  /* 0x0000000305057824 */ /* 0x000fe400078e02ff */
[----:B------:R-:W-:-:S04]  /*0290*/  IMAD.WIDE.U32 R2, R9, 0x3, R2 ;  /* 0x0000000309027825 */ /* 0x000fc800078e0002 */
[----:B------:R-:W-:-:S07]  /*02a0*/  IMAD.IADD R3, R3, 0x1, R5 ;  /* 0x0000000103037824 */ /* 0x000fce00078e0205 */
.L_x_3:
[----:B------:R-:W-:-:S04]  /*02b0*/  ISETP.NE.U32.AND P0, PT, R2, 0x1, PT ;  /* 0x000000010200780c */ /* 0x000fc80003f05070 */
[----:B------:R-:W-:-:S13]  /*02c0*/  ISETP.NE.AND.EX P0, PT, R3, RZ, PT, P0 ;  /* 0x000000ff0300720c */ /* 0x000fda0003f05300 */
[----:B------:R-:W-:Y:S05]  /*02d0*/  @!P0 BREAK.RELIABLE B1 ;  /* 0x0000000000018942 */ /* 0x000fea0003800100 */
[----:B------:R-:W-:Y:S05]  /*02e0*/  @!P0 BRA `(.L_x_1) ;  /* 0x0000000000248947 */ /* 0x000fea0003800000 */
[----:B------:R-:W-:Y:S05]  /*02f0*/  BSYNC.RELIABLE B1 ;  /* 0x0000000000017941 */ /* 0x000fea0003800100 */
.L_x_2:
[----:B------:R-:W-:Y:S05]  /*0300*/  BRA `(.L_x_5) ;  /* 0xfffffffc009c7947 */ /* 0x000fea000383ffff */
.L_x_4:
[----:B------:R-:W0:Y:S01]  /*0310*/  S2R R6, SR_LANEID ;  /* 0x0000000000067919 */ /* 0x000e220000000000 */
[----:B------:R-:W1:Y:S01]  /*0320*/  LDC.64 R2, c[0x0][0x398] ;  /* 0x0000e600ff027b82 */ /* 0x000e620000000a00 */
[----:B------:R-:W-:Y:S02]  /*0330*/  VOTEU.ANY UR6, UPT, PT ;  /* 0x0000000000067886 */ /* 0x000fe400038e0100 */
[----:B------:R-:W-:Y:S02]  /*0340*/  UFLO.U32 UR7, UR6 ;  /* 0x00000006000772bd */ /* 0x000fe400080e0000 */
[----:B------:R-:W1:Y:S04]  /*0350*/  POPC R5, UR6 ;  /* 0x0000000600057d09 */ /* 0x000e680008000000 */
[----:B0-----:R-:W-:-:S13]  /*0360*/  ISETP.EQ.U32.AND P0, PT, R6, UR7, PT ;  /* 0x0000000706007c0c */ /* 0x001fda000bf02070 */
[----:B-1----:R0:W-:Y:S02]  /*0370*/  @P0 REDG.E.ADD.STRONG.GPU desc[UR4][R2.64], R5 ;  /* 0x000000050200098e */ /* 0x0021e4000c12e104 */
.L_x_1:
[----:B------:R-:W-:Y:S05]  /*0380*/  BSYNC.RECONVERGENT B0 ;  /* 0x0000000000007941 */ /* 0x000fea0003800200 */
.L_x_0:
[----:B------:R-:W-:Y:S05]  /*0390*/  WARPSYNC.ALL ;  /* 0x0000000000007948 */ /* 0x000fea0003800000 */
[----:B0-----:R-:W0:Y:S01]  /*03a0*/  LDC.64 R2, c[0x0][0x390] ;  /* 0x0000e400ff027b82 */ /* 0x001e220000000a00 */
[----:B------:R-:W-:-:S05]  /*03b0*/  IADD3 R4, P0, PT, RZ, R4, RZ ;  /* 0x00000004ff047210 */ /* 0x000fca0007f1e0ff */
[----:B------:R-:W-:-:S05]  /*03c0*/  IMAD.U32.X R5, R0, 0x10000, R7, P0 ;  /* 0x0001000000057824 */ /* 0x000fca00000e0407 */
[----:B0-----:R-:W-:Y:S01]  /*03d0*/  REDG.E.MAX.64.STRONG.GPU desc[UR4][R2.64], R4 ;  /* 0x000000040200798e */ /* 0x001fe2000d12e504 */
[----:B------:R-:W-:Y:S05]  /*03e0*/  EXIT ;  /* 0x000000000000794d */ /* 0x000fea0003800000 */
.L_x_6:
[----:B------:R-:W-:-:S00]  /*03f0*/  BRA `(.L_x_6) ;  /* 0xfffffffc00fc7947 */ /* 0x000fc0000383ffff */
[----:B------:R-:W-:-:S00]  /*0400*/  NOP ;  /* 0x0000000000007918 */ /* 0x000fc00000000000 */
[----:B------:R-:W-:-:S00]  /*0410*/  NOP ;  /* 0x0000000000007918 */ /* 0x000fc00000000000 */
[----:B------:R-:W-:-:S00]  /*0420*/  NOP ;  /* 0x0000000000007918 */ /* 0x000fc00000000000 */
[----:B------:R-:W-:-:S00]  /*0430*/  NOP ;  /* 0x0000000000007918 */ /* 0x000fc00000000000 */
[----:B------:R-:W-:-:S00]  /*0440*/  NOP ;  /* 0x0000000000007918 */ /* 0x000fc00000000000 */
[----:B------:R-:W-:-:S00]  /*0450*/  NOP ;  /* 0x0000000000007918 */ /* 0x000fc00000000000 */
[----:B------:R-:W-:-:S00]  /*0460*/  NOP ;  /* 0x0000000000007918 */ /* 0x000fc00000000000 */
[----:B------:R-:W-:-:S00]  /*0470*/  NOP ;  /* 0x0000000000007918 */ /* 0x000fc00000000000 */
.L_x_7:


//--------------------- .nv.shared.reserved.0     --------------------------
	.section	.nv.shared.reserved.0,"aw",@nobits
	.weak		__nv_reservedSMEM_offset_0_alias
	.size		__nv_reservedSMEM_offset_0_alias, 0, 64
	.other		__nv_reservedSMEM_offset_0_alias,@"STO_CUDA_RESERVED_SHARED STV_DEFAULT"
__nv_reservedSMEM_offset_0_alias:
	.zero		0
	.zero		64


//--------------------- .nv.constant0._Z7collatzyyPyPi --------------------------
	.section	.nv.constant0._Z7collatzyyPyPi,"a",@progbits
	.sectionflags	@""
	.align	4
.nv.constant0._Z7collatzyyPyPi:
	.zero		928


//--------------------- SYMBOLS --------------------------

	.type		.nv.reservedSmem.offset0,@object
	.size		.nv.reservedSmem.offset0,0x4
